//
// Generated by NVIDIA NVVM Compiler
//
// Compiler Build ID: CL-36424714
// Cuda compilation tools, release 13.0, V13.0.88
// Based on NVVM 20.0.0
//

.version 9.0
.target sm_100
.address_size 64

	// .globl	_Z6Conv2DPdS_S_S_S_iiiii

.visible .entry _Z6Conv2DPdS_S_S_S_iiiii(
	.param .u64 .ptr .align 1 _Z6Conv2DPdS_S_S_S_iiiii_param_0,
	.param .u64 .ptr .align 1 _Z6Conv2DPdS_S_S_S_iiiii_param_1,
	.param .u64 .ptr .align 1 _Z6Conv2DPdS_S_S_S_iiiii_param_2,
	.param .u64 .ptr .align 1 _Z6Conv2DPdS_S_S_S_iiiii_param_3,
	.param .u64 .ptr .align 1 _Z6Conv2DPdS_S_S_S_iiiii_param_4,
	.param .u32 _Z6Conv2DPdS_S_S_S_iiiii_param_5,
	.param .u32 _Z6Conv2DPdS_S_S_S_iiiii_param_6,
	.param .u32 _Z6Conv2DPdS_S_S_S_iiiii_param_7,
	.param .u32 _Z6Conv2DPdS_S_S_S_iiiii_param_8,
	.param .u32 _Z6Conv2DPdS_S_S_S_iiiii_param_9
)
{
	.reg .pred 	%p<12>;
	.reg .b32 	%r<88>;
	.reg .b32 	%f<31>;
	.reg .b64 	%rd<84>;
	.reg .b64 	%fd<79>;

	ld.param.u64 	%rd7, [_Z6Conv2DPdS_S_S_S_iiiii_param_1];
	ld.param.u64 	%rd5, [_Z6Conv2DPdS_S_S_S_iiiii_param_2];
	ld.param.u64 	%rd6, [_Z6Conv2DPdS_S_S_S_iiiii_param_3];
	ld.param.u64 	%rd8, [_Z6Conv2DPdS_S_S_S_iiiii_param_4];
	ld.param.u32 	%r42, [_Z6Conv2DPdS_S_S_S_iiiii_param_6];
	ld.param.u32 	%r40, [_Z6Conv2DPdS_S_S_S_iiiii_param_8];
	ld.param.u32 	%r41, [_Z6Conv2DPdS_S_S_S_iiiii_param_9];
	cvta.to.global.u64 	%rd1, %rd7;
	cvta.to.global.u64 	%rd2, %rd8;
	mov.u32 	%r43, %ntid.x;
	mov.u32 	%r44, %ctaid.x;
	mov.u32 	%r45, %tid.x;
	mad.lo.s32 	%r1, %r43, %r44, %r45;
	setp.ge.s32 	%p1, %r1, %r42;
	@%p1 bra 	$L__BB0_14;
	cvta.to.global.u64 	%rd9, %rd5;
	cvta.to.global.u64 	%rd10, %rd6;
	mul.wide.s32 	%rd11, %r1, 8;
	add.s64 	%rd12, %rd9, %rd11;
	ld.global.f64 	%fd13, [%rd12];
	cvt.rmi.s32.f64 	%r2, %fd13;
	add.s64 	%rd13, %rd10, %rd11;
	ld.global.f64 	%fd14, [%rd13];
	cvt.rmi.s32.f64 	%r3, %fd14;
	cvt.rn.f64.s32 	%fd15, %r40;
	cvt.rn.f64.s32 	%fd16, %r2;
	sub.f64 	%fd17, %fd13, %fd16;
	mul.f64 	%fd18, %fd17, %fd15;
	mov.f64 	%fd19, 0d3FE0000000000000;
	copysign.f64 	%fd20, %fd18, %fd19;
	add.rz.f64 	%fd21, %fd18, %fd20;
	cvt.rzi.f64.f64 	%fd22, %fd21;
	cvt.rzi.s64.f64 	%rd14, %fd22;
	cvt.u32.u64 	%r4, %rd14;
	cvt.rn.f64.s32 	%fd23, %r3;
	sub.f64 	%fd24, %fd14, %fd23;
	mul.f64 	%fd25, %fd24, %fd15;
	copysign.f64 	%fd26, %fd25, %fd19;
	add.rz.f64 	%fd27, %fd25, %fd26;
	cvt.rzi.f64.f64 	%fd28, %fd27;
	cvt.rzi.s64.f64 	%rd15, %fd28;
	cvt.u32.u64 	%r5, %rd15;
	setp.eq.s32 	%p2, %r40, %r4;
	selp.b32 	%r6, 0, %r4, %p2;
	neg.s32 	%r7, %r41;
	add.s32 	%r8, %r41, 1;
	setp.lt.s32 	%p3, %r8, %r7;
	mov.f64 	%fd77, 0d0000000000000000;
	@%p3 bra 	$L__BB0_13;
	setp.eq.s32 	%p4, %r40, %r5;
	setp.eq.s32 	%p5, %r40, %r4;
	selp.u32 	%r46, 1, 0, %p4;
	selp.u32 	%r47, 1, 0, %p5;
	add.s32 	%r48, %r3, %r46;
	add.s32 	%r9, %r48, -1;
	add.s32 	%r49, %r2, %r47;
	add.s32 	%r10, %r49, -1;
	shl.b32 	%r11, %r41, 1;
	add.s32 	%r50, %r11, 2;
	and.b32  	%r12, %r50, 6;
	and.b32  	%r13, %r41, 1;
	not.b32 	%r14, %r41;
	mad.lo.s32 	%r15, %r41, %r40, %r6;
	shl.b32 	%r16, %r40, 3;
	sub.s32 	%r17, %r49, %r41;
	neg.s32 	%r18, %r40;
	selp.b32 	%r19, 0, %r5, %p4;
	mov.f64 	%fd77, 0d0000000000000000;
	mov.u32 	%r81, %r7;
$L__BB0_3:
	mov.u32 	%r20, %r81;
	ld.param.u32 	%r80, [_Z6Conv2DPdS_S_S_S_iiiii_param_7];
	ld.param.u32 	%r79, [_Z6Conv2DPdS_S_S_S_iiiii_param_5];
	setp.lt.u32 	%p6, %r11, 6;
	mul.lo.s32 	%r51, %r20, %r40;
	sub.s32 	%r52, %r19, %r51;
	cvt.rn.f32.s32 	%f1, %r52;
	abs.f32 	%f2, %f1;
	cvt.rni.s64.f32 	%rd16, %f2;
	cvt.s64.s32 	%rd17, %r80;
	mul.lo.s64 	%rd3, %rd16, %rd17;
	add.s32 	%r53, %r9, %r20;
	mul.lo.s32 	%r21, %r53, %r79;
	add.s32 	%r22, %r10, %r21;
	mov.u32 	%r87, %r7;
	@%p6 bra 	$L__BB0_7;
	add.s32 	%r54, %r11, 2;
	and.b32  	%r55, %r54, -8;
	neg.s32 	%r84, %r55;
	add.s32 	%r82, %r17, %r21;
	mov.u32 	%r83, %r15;
	mov.u32 	%r85, %r14;
$L__BB0_5:
	.pragma "nounroll";
	cvt.rn.f32.s32 	%f3, %r83;
	abs.f32 	%f4, %f3;
	cvt.rni.s64.f32 	%rd18, %f4;
	add.s64 	%rd19, %rd18, %rd3;
	shl.b64 	%rd20, %rd19, 3;
	add.s64 	%rd21, %rd2, %rd20;
	ld.global.f64 	%fd31, [%rd21];
	add.s32 	%r56, %r82, -1;
	mul.wide.s32 	%rd22, %r56, 8;
	add.s64 	%rd23, %rd1, %rd22;
	ld.global.f64 	%fd32, [%rd23];
	fma.rn.f64 	%fd33, %fd31, %fd32, %fd77;
	add.s32 	%r57, %r18, %r83;
	cvt.rn.f32.s32 	%f5, %r57;
	abs.f32 	%f6, %f5;
	cvt.rni.s64.f32 	%rd24, %f6;
	add.s64 	%rd25, %rd24, %rd3;
	shl.b64 	%rd26, %rd25, 3;
	add.s64 	%rd27, %rd2, %rd26;
	ld.global.f64 	%fd34, [%rd27];
	ld.global.f64 	%fd35, [%rd23+8];
	fma.rn.f64 	%fd36, %fd34, %fd35, %fd33;
	add.s32 	%r58, %r18, %r57;
	cvt.rn.f32.s32 	%f7, %r58;
	abs.f32 	%f8, %f7;
	cvt.rni.s64.f32 	%rd28, %f8;
	add.s64 	%rd29, %rd28, %rd3;
	shl.b64 	%rd30, %rd29, 3;
	add.s64 	%rd31, %rd2, %rd30;
	ld.global.f64 	%fd37, [%rd31];
	ld.global.f64 	%fd38, [%rd23+16];
	fma.rn.f64 	%fd39, %fd37, %fd38, %fd36;
	add.s32 	%r59, %r18, %r58;
	cvt.rn.f32.s32 	%f9, %r59;
	abs.f32 	%f10, %f9;
	cvt.rni.s64.f32 	%rd32, %f10;
	add.s64 	%rd33, %rd32, %rd3;
	shl.b64 	%rd34, %rd33, 3;
	add.s64 	%rd35, %rd2, %rd34;
	ld.global.f64 	%fd40, [%rd35];
	ld.global.f64 	%fd41, [%rd23+24];
	fma.rn.f64 	%fd42, %fd40, %fd41, %fd39;
	add.s32 	%r60, %r18, %r59;
	cvt.rn.f32.s32 	%f11, %r60;
	abs.f32 	%f12, %f11;
	cvt.rni.s64.f32 	%rd36, %f12;
	add.s64 	%rd37, %rd36, %rd3;
	shl.b64 	%rd38, %rd37, 3;
	add.s64 	%rd39, %rd2, %rd38;
	ld.global.f64 	%fd43, [%rd39];
	ld.global.f64 	%fd44, [%rd23+32];
	fma.rn.f64 	%fd45, %fd43, %fd44, %fd42;
	add.s32 	%r61, %r18, %r60;
	cvt.rn.f32.s32 	%f13, %r61;
	abs.f32 	%f14, %f13;
	cvt.rni.s64.f32 	%rd40, %f14;
	add.s64 	%rd41, %rd40, %rd3;
	shl.b64 	%rd42, %rd41, 3;
	add.s64 	%rd43, %rd2, %rd42;
	ld.global.f64 	%fd46, [%rd43];
	ld.global.f64 	%fd47, [%rd23+40];
	fma.rn.f64 	%fd48, %fd46, %fd47, %fd45;
	add.s32 	%r62, %r18, %r61;
	cvt.rn.f32.s32 	%f15, %r62;
	abs.f32 	%f16, %f15;
	cvt.rni.s64.f32 	%rd44, %f16;
	add.s64 	%rd45, %rd44, %rd3;
	shl.b64 	%rd46, %rd45, 3;
	add.s64 	%rd47, %rd2, %rd46;
	ld.global.f64 	%fd49, [%rd47];
	ld.global.f64 	%fd50, [%rd23+48];
	fma.rn.f64 	%fd51, %fd49, %fd50, %fd48;
	add.s32 	%r63, %r18, %r62;
	cvt.rn.f32.s32 	%f17, %r63;
	abs.f32 	%f18, %f17;
	cvt.rni.s64.f32 	%rd48, %f18;
	add.s64 	%rd49, %rd48, %rd3;
	shl.b64 	%rd50, %rd49, 3;
	add.s64 	%rd51, %rd2, %rd50;
	ld.global.f64 	%fd52, [%rd51];
	ld.global.f64 	%fd53, [%rd23+56];
	fma.rn.f64 	%fd77, %fd52, %fd53, %fd51;
	add.s32 	%r85, %r85, 8;
	add.s32 	%r84, %r84, 8;
	sub.s32 	%r83, %r83, %r16;
	add.s32 	%r82, %r82, 8;
	setp.ne.s32 	%p7, %r84, 0;
	@%p7 bra 	$L__BB0_5;
	add.s32 	%r87, %r85, 1;
$L__BB0_7:
	setp.eq.s32 	%p8, %r12, 0;
	@%p8 bra 	$L__BB0_12;
	add.s32 	%r64, %r12, -1;
	setp.lt.u32 	%p9, %r64, 3;
	@%p9 bra 	$L__BB0_10;
	mul.lo.s32 	%r65, %r87, %r40;
	sub.s32 	%r66, %r6, %r65;
	cvt.rn.f32.s32 	%f19, %r66;
	abs.f32 	%f20, %f19;
	cvt.rni.s64.f32 	%rd52, %f20;
	add.s64 	%rd53, %rd52, %rd3;
	shl.b64 	%rd54, %rd53, 3;
	add.s64 	%rd55, %rd2, %rd54;
	ld.global.f64 	%fd55, [%rd55];
	add.s32 	%r67, %r22, %r87;
	mul.wide.s32 	%rd56, %r67, 8;
	add.s64 	%rd57, %rd1, %rd56;
	ld.global.f64 	%fd56, [%rd57];
	fma.rn.f64 	%fd57, %fd55, %fd56, %fd77;
	add.s32 	%r68, %r65, %r40;
	sub.s32 	%r69, %r6, %r68;
	cvt.rn.f32.s32 	%f21, %r69;
	abs.f32 	%f22, %f21;
	cvt.rni.s64.f32 	%rd58, %f22;
	add.s64 	%rd59, %rd58, %rd3;
	shl.b64 	%rd60, %rd59, 3;
	add.s64 	%rd61, %rd2, %rd60;
	ld.global.f64 	%fd58, [%rd61];
	ld.global.f64 	%fd59, [%rd57+8];
	fma.rn.f64 	%fd60, %fd58, %fd59, %fd57;
	add.s32 	%r70, %r68, %r40;
	sub.s32 	%r71, %r6, %r70;
	cvt.rn.f32.s32 	%f23, %r71;
	abs.f32 	%f24, %f23;
	cvt.rni.s64.f32 	%rd62, %f24;
	add.s64 	%rd63, %rd62, %rd3;
	shl.b64 	%rd64, %rd63, 3;
	add.s64 	%rd65, %rd2, %rd64;
	ld.global.f64 	%fd61, [%rd65];
	ld.global.f64 	%fd62, [%rd57+16];
	fma.rn.f64 	%fd63, %fd61, %fd62, %fd60;
	add.s32 	%r72, %r70, %r40;
	sub.s32 	%r73, %r6, %r72;
	cvt.rn.f32.s32 	%f25, %r73;
	abs.f32 	%f26, %f25;
	cvt.rni.s64.f32 	%rd66, %f26;
	add.s64 	%rd67, %rd66, %rd3;
	shl.b64 	%rd68, %rd67, 3;
	add.s64 	%rd69, %rd2, %rd68;
	ld.global.f64 	%fd64, [%rd69];
	ld.global.f64 	%fd65, [%rd57+24];
	fma.rn.f64 	%fd77, %fd64, %fd65, %fd63;
	add.s32 	%r87, %r87, 4;
$L__BB0_10:
	setp.ne.s32 	%p10, %r13, 0;
	@%p10 bra 	$L__BB0_12;
	mul.lo.s32 	%r74, %r87, %r40;
	sub.s32 	%r75, %r6, %r74;
	cvt.rn.f32.s32 	%f27, %r75;
	abs.f32 	%f28, %f27;
	cvt.rni.s64.f32 	%rd70, %f28;
	add.s64 	%rd71, %rd70, %rd3;
	shl.b64 	%rd72, %rd71, 3;
	add.s64 	%rd73, %rd2, %rd72;
	ld.global.f64 	%fd66, [%rd73];
	add.s32 	%r76, %r22, %r87;
	mul.wide.s32 	%rd74, %r76, 8;
	add.s64 	%rd75, %rd1, %rd74;
	ld.global.f64 	%fd67, [%rd75];
	fma.rn.f64 	%fd68, %fd66, %fd67, %fd77;
	add.s32 	%r77, %r74, %r40;
	sub.s32 	%r78, %r6, %r77;
	cvt.rn.f32.s32 	%f29, %r78;
	abs.f32 	%f30, %f29;
	cvt.rni.s64.f32 	%rd76, %f30;
	add.s64 	%rd77, %rd76, %rd3;
	shl.b64 	%rd78, %rd77, 3;
	add.s64 	%rd79, %rd2, %rd78;
	ld.global.f64 	%fd69, [%rd79];
	ld.global.f64 	%fd70, [%rd75+8];
	fma.rn.f64 	%fd77, %fd69, %fd70, %fd68;
$L__BB0_12:
	add.s32 	%r81, %r20, 1;
	setp.ne.s32 	%p11, %r20, %r8;
	@%p11 bra 	$L__BB0_3;
$L__BB0_13:
	ld.param.u64 	%rd83, [_Z6Conv2DPdS_S_S_S_iiiii_param_0];
	cvta.to.global.u64 	%rd80, %rd83;
	mul.wide.s32 	%rd81, %r1, 8;
	add.s64 	%rd82, %rd80, %rd81;
	st.global.f64 	[%rd82], %fd77;
$L__BB0_14:
	ret;

}


// ===== COMPILED SASS (sm_100) =====

	.target	sm_100

	.elftype	@"ET_EXEC"


//--------------------- .note.nv.tkinfo           --------------------------
	.section	.note.nv.tkinfo,"",@"SHT_NOTE"
	.sectionflags	@"SHF_NOTE_NV_TKINFO"
	.tkinfo
        /*0018*/ 	.word	0x00000002
        /*0030*/ 	.string	""
        /*0030*/ 	.string	"ptxas"
        /*0030*/ 	.string	"Cuda compilation tools, release 13.0, V13.0.88"
        /*0030*/ 	.string	"Build cuda_13.0.r13.0/compiler.36424714_0"
        /*0030*/ 	.string	"-arch sm_100 -m 64 "



//--------------------- .note.nv.cuinfo           --------------------------
	.section	.note.nv.cuinfo,"",@"SHT_NOTE"
	.sectionflags	@"SHF_NOTE_NV_CUINFO"
        /*0018*/ 	.short	0x0002
        /*001a*/ 	.short	0x0064
        /*001c*/ 	.short	0x0082
	.zero		2


//--------------------- .nv.info                  --------------------------
	.section	.nv.info,"",@"SHT_CUDA_INFO"
	.align	4


	//----- nvinfo : EIATTR_REGCOUNT
	.align		4
        /*0000*/ 	.byte	0x04, 0x2f
        /*0002*/ 	.short	(.L_1 - .L_0)
	.align		4
.L_0:
        /*0004*/ 	.word	index@(_Z6Conv2DPdS_S_S_S_iiiii)
        /*0008*/ 	.word	0x00000020


	//----- nvinfo : EIATTR_FRAME_SIZE
	.align		4
.L_1:
        /*000c*/ 	.byte	0x04, 0x11
        /*000e*/ 	.short	(.L_3 - .L_2)
	.align		4
.L_2:
        /*0010*/ 	.word	index@(_Z6Conv2DPdS_S_S_S_iiiii)
        /*0014*/ 	.word	0x00000000


	//----- nvinfo : EIATTR_MIN_STACK_SIZE
	.align		4
.L_3:
        /*0018*/ 	.byte	0x04, 0x12
        /*001a*/ 	.short	(.L_5 - .L_4)
	.align		4
.L_4:
        /*001c*/ 	.word	index@(_Z6Conv2DPdS_S_S_S_iiiii)
        /*0020*/ 	.word	0x00000000
.L_5:


//--------------------- .nv.compat                --------------------------
	.section	.nv.compat,"",@"SHT_CUDA_COMPAT_INFO"
	.align	4
        /*0000*/ 	.byte	0x02, 0x09, 0x00, 0x00, 0x02, 0x02, 0x01, 0x00, 0x02, 0x05, 0x05, 0x00, 0x03, 0x07, 0x01, 0x01
        /*0010*/ 	.byte	0x02, 0x03, 0x00, 0x00, 0x02, 0x06, 0x01, 0x00, 0x04, 0x0b, 0x08, 0x00, 0x01, 0x00, 0x00, 0x00
        /*0020*/ 	.byte	0x00, 0x00, 0x00, 0x00


//--------------------- .nv.info._Z6Conv2DPdS_S_S_S_iiiii --------------------------
	.section	.nv.info._Z6Conv2DPdS_S_S_S_iiiii,"",@"SHT_CUDA_INFO"
	.sectionflags	@""
	.align	4


	//----- nvinfo : EIATTR_CUDA_API_VERSION
	.align		4
        /*0000*/ 	.byte	0x04, 0x37
        /*0002*/ 	.short	(.L_7 - .L_6)
.L_6:
        /*0004*/ 	.word	0x00000082


	//----- nvinfo : EIATTR_KPARAM_INFO
	.align		4
.L_7:
        /*0008*/ 	.byte	0x04, 0x17
        /*000a*/ 	.short	(.L_9 - .L_8)
.L_8:
        /*000c*/ 	.word	0x00000000
        /*0010*/ 	.short	0x0009
        /*0012*/ 	.short	0x0038
        /*0014*/ 	.byte	0x00, 0xf0, 0x11, 0x00


	//----- nvinfo : EIATTR_KPARAM_INFO
	.align		4
.L_9:
        /*0018*/ 	.byte	0x04, 0x17
        /*001a*/ 	.short	(.L_11 - .L_10)
.L_10:
        /*001c*/ 	.word	0x00000000
        /*0020*/ 	.short	0x0008
        /*0022*/ 	.short	0x0034
        /*0024*/ 	.byte	0x00, 0xf0, 0x11, 0x00


	//----- nvinfo : EIATTR_KPARAM_INFO
	.align		4
.L_11:
        /*0028*/ 	.byte	0x04, 0x17
        /*002a*/ 	.short	(.L_13 - .L_12)
.L_12:
        /*002c*/ 	.word	0x00000000
        /*0030*/ 	.short	0x0007
        /*0032*/ 	.short	0x0030
        /*0034*/ 	.byte	0x00, 0xf0, 0x11, 0x00


	//----- nvinfo : EIATTR_KPARAM_INFO
	.align		4
.L_13:
        /*0038*/ 	.byte	0x04, 0x17
        /*003a*/ 	.short	(.L_15 - .L_14)
.L_14:
        /*003c*/ 	.word	0x00000000
        /*0040*/ 	.short	0x0006
        /*0042*/ 	.short	0x002c
        /*0044*/ 	.byte	0x00, 0xf0, 0x11, 0x00


	//----- nvinfo : EIATTR_KPARAM_INFO
	.align		4
.L_15:
        /*0048*/ 	.byte	0x04, 0x17
        /*004a*/ 	.short	(.L_17 - .L_16)
.L_16:
        /*004c*/ 	.word	0x00000000
        /*0050*/ 	.short	0x0005
        /*0052*/ 	.short	0x0028
        /*0054*/ 	.byte	0x00, 0xf0, 0x11, 0x00


	//----- nvinfo : EIATTR_KPARAM_INFO
	.align		4
.L_17:
        /*0058*/ 	.byte	0x04, 0x17
        /*005a*/ 	.short	(.L_19 - .L_18)
.L_18:
        /*005c*/ 	.word	0x00000000
        /*0060*/ 	.short	0x0004
        /*0062*/ 	.short	0x0020
        /*0064*/ 	.byte	0x00, 0xf5, 0x21, 0x00


	//----- nvinfo : EIATTR_KPARAM_INFO
	.align		4
.L_19:
        /*0068*/ 	.byte	0x04, 0x17
        /*006a*/ 	.short	(.L_21 - .L_20)
.L_20:
        /*006c*/ 	.word	0x00000000
        /*0070*/ 	.short	0x0003
        /*0072*/ 	.short	0x0018
        /*0074*/ 	.byte	0x00, 0xf5, 0x21, 0x00


	//----- nvinfo : EIATTR_KPARAM_INFO
	.align		4
.L_21:
        /*0078*/ 	.byte	0x04, 0x17
        /*007a*/ 	.short	(.L_23 - .L_22)
.L_22:
        /*007c*/ 	.word	0x00000000
        /*0080*/ 	.short	0x0002
        /*0082*/ 	.short	0x0010
        /*0084*/ 	.byte	0x00, 0xf5, 0x21, 0x00


	//----- nvinfo : EIATTR_KPARAM_INFO
	.align		4
.L_23:
        /*0088*/ 	.byte	0x04, 0x17
        /*008a*/ 	.short	(.L_25 - .L_24)
.L_24:
        /*008c*/ 	.word	0x00000000
        /*0090*/ 	.short	0x0001
        /*0092*/ 	.short	0x0008
        /*0094*/ 	.byte	0x00, 0xf5, 0x21, 0x00


	//----- nvinfo : EIATTR_KPARAM_INFO
	.align		4
.L_25:
        /*0098*/ 	.byte	0x04, 0x17
        /*009a*/ 	.short	(.L_27 - .L_26)
.L_26:
        /*009c*/ 	.word	0x00000000
        /*00a0*/ 	.short	0x0000
        /*00a2*/ 	.short	0x0000
        /*00a4*/ 	.byte	0x00, 0xf5, 0x21, 0x00


	//----- nvinfo : EIATTR_SPARSE_MMA_MASK
	.align		4
.L_27:
        /*00a8*/ 	.byte	0x03, 0x50
        /*00aa*/ 	.short	0x0000


	//----- nvinfo : EIATTR_MAXREG_COUNT
	.align		4
        /*00ac*/ 	.byte	0x03, 0x1b
        /*00ae*/ 	.short	0x00ff


	//----- nvinfo : EIATTR_MERCURY_ISA_VERSION
	.align		4
        /*00b0*/ 	.byte	0x03, 0x5f
        /*00b2*/ 	.short	0x0101


	//----- nvinfo : EIATTR_VRC_CTA_INIT_COUNT
	.align		4
        /*00b4*/ 	.byte	0x02, 0x4a
	.zero		1
	.zero		1


	//----- nvinfo : EIATTR_EXIT_INSTR_OFFSETS
	.align		4
        /*00b8*/ 	.byte	0x04, 0x1c
        /*00ba*/ 	.short	(.L_29 - .L_28)


	//   ....[0]....
.L_28:
        /*00bc*/ 	.word	0x00000070


	//   ....[1]....
        /*00c0*/ 	.word	0x00001050


	//----- nvinfo : EIATTR_CBANK_PARAM_SIZE
	.align		4
.L_29:
        /*00c4*/ 	.byte	0x03, 0x19
        /*00c6*/ 	.short	0x003c


	//----- nvinfo : EIATTR_PARAM_CBANK
	.align		4
        /*00c8*/ 	.byte	0x04, 0x0a
        /*00ca*/ 	.short	(.L_31 - .L_30)
	.align		4
.L_30:
        /*00cc*/ 	.word	index@(.nv.constant0._Z6Conv2DPdS_S_S_S_iiiii)
        /*00d0*/ 	.short	0x0380
        /*00d2*/ 	.short	0x003c


	//----- nvinfo : EIATTR_SW_WAR
	.align		4
.L_31:
        /*00d4*/ 	.byte	0x04, 0x36
        /*00d6*/ 	.short	(.L_33 - .L_32)
.L_32:
        /*00d8*/ 	.word	0x00000008
.L_33:


//--------------------- .nv.callgraph             --------------------------
	.section	.nv.callgraph,"",@"SHT_CUDA_CALLGRAPH"
	.align	4
	.sectionentsize	8
	.align		4
        /*0000*/ 	.word	0x00000000
	.align		4
        /*0004*/ 	.word	0xffffffff
	.align		4
        /*0008*/ 	.word	0x00000000
	.align		4
        /*000c*/ 	.word	0xfffffffe
	.align		4
        /*0010*/ 	.word	0x00000000
	.align		4
        /*0014*/ 	.word	0xfffffffd
	.align		4
        /*0018*/ 	.word	0x00000000
	.align		4
        /*001c*/ 	.word	0xfffffffc


//--------------------- .text._Z6Conv2DPdS_S_S_S_iiiii --------------------------
	.section	.text._Z6Conv2DPdS_S_S_S_iiiii,"ax",@progbits
	.align	128
        .global         _Z6Conv2DPdS_S_S_S_iiiii
        .type           _Z6Conv2DPdS_S_S_S_iiiii,@function
        .size           _Z6Conv2DPdS_S_S_S_iiiii,(.L_x_7 - _Z6Conv2DPdS_S_S_S_iiiii)
        .other          _Z6Conv2DPdS_S_S_S_iiiii,@"STO_CUDA_ENTRY STV_DEFAULT"
_Z6Conv2DPdS_S_S_S_iiiii:
.text._Z6Conv2DPdS_S_S_S_iiiii:
[----:B------:R-:W-:Y:S01]  /*0000*/  LDC R1, c[0x0][0x37c] ;  /* 0x0000df00ff017b82 */ /* 0x000fe20000000800 */
[----:B------:R-:W0:Y:S01]  /*0010*/  S2R R0, SR_CTAID.X ;  /* 0x0000000000007919 */ /* 0x000e220000002500 */
[----:B------:R-:W0:Y:S01]  /*0020*/  LDCU UR4, c[0x0][0x360] ;  /* 0x00006c00ff0477ac */ /* 0x000e220008000800 */
[----:B------:R-:W0:Y:S01]  /*0030*/  S2R R3, SR_TID.X ;  /* 0x0000000000037919 */ /* 0x000e220000002100 */
[----:B------:R-:W1:Y:S01]  /*0040*/  LDCU UR5, c[0x0][0x3ac] ;  /* 0x00007580ff0577ac */ /* 0x000e620008000800 */
[----:B0-----:R-:W-:-:S05]  /*0050*/  IMAD R0, R0, UR4, R3 ;  /* 0x0000000400007c24 */ /* 0x001fca000f8e0203 */
[----:B-1----:R-:W-:-:S13]  /*0060*/  ISETP.GE.AND P0, PT, R0, UR5, PT ;  /* 0x0000000500007c0c */ /* 0x002fda000bf06270 */
[----:B------:R-:W-:Y:S05]  /*0070*/  @P0 EXIT ;  /* 0x000000000000094d */ /* 0x000fea0003800000 */
[----:B------:R-:W0:Y:S01]  /*0080*/  LDC.64 R6, c[0x0][0x390] ;  /* 0x0000e400ff067b82 */ /* 0x000e220000000a00 */
[----:B------:R-:W1:Y:S01]  /*0090*/  LDCU.64 UR4, c[0x0][0x358] ;  /* 0x00006b00ff0477ac */ /* 0x000e620008000a00 */
[----:B------:R-:W2:Y:S06]  /*00a0*/  LDCU UR6, c[0x0][0x3b4] ;  /* 0x00007680ff0677ac */ /* 0x000eac0008000800 */
[----:B------:R-:W3:Y:S01]  /*00b0*/  LDC.64 R10, c[0x0][0x398] ;  /* 0x0000e600ff0a7b82 */ /* 0x000ee20000000a00 */
[----:B0-----:R-:W-:-:S05]  /*00c0*/  IMAD.WIDE R6, R0, 0x8, R6 ;  /* 0x0000000800067825 */ /* 0x001fca00078e0206 */
[----:B-1----:R0:W4:Y:S01]  /*00d0*/  LDG.E.64 R8, desc[UR4][R6.64] ;  /* 0x0000000406087981 */ /* 0x002122000c1e1b00 */
[----:B---3--:R-:W-:-:S06]  /*00e0*/  IMAD.WIDE R10, R0, 0x8, R10 ;  /* 0x00000008000a7825 */ /* 0x008fcc00078e020a */
[----:B------:R-:W3:Y:S01]  /*00f0*/  LDG.E.64 R10, desc[UR4][R10.64] ;  /* 0x000000040a0a7981 */ /* 0x000ee2000c1e1b00 */
[----:B--2---:R-:W-:Y:S01]  /*0100*/  I2F.F64 R2, UR6 ;  /* 0x0000000600027d12 */ /* 0x004fe20008201c00 */
[----:B0-----:R-:W0:Y:S01]  /*0110*/  LDC R7, c[0x0][0x3b8] ;  /* 0x0000ee00ff077b82 */ /* 0x001e220000000800 */
[----:B------:R-:W-:Y:S01]  /*0120*/  IMAD.MOV.U32 R19, RZ, RZ, 0x3fe00000 ;  /* 0x3fe00000ff137424 */ /* 0x000fe200078e00ff */
[----:B------:R-:W-:Y:S01]  /*0130*/  CS2R R20, SRZ ;  /* 0x0000000000147805 */ /* 0x000fe2000001ff00 */
[----:B------:R-:W-:-:S04]  /*0140*/  IMAD.MOV.U32 R14, RZ, RZ, RZ ;  /* 0x000000ffff0e7224 */ /* 0x000fc800078e00ff */
[----:B----4-:R-:W1:Y:S08]  /*0150*/  F2I.F64.FLOOR R4, R8 ;  /* 0x0000000800047311 */ /* 0x010e700000305100 */
[----:B---3--:R-:W2:Y:S08]  /*0160*/  F2I.F64.FLOOR R5, R10 ;  /* 0x0000000a00057311 */ /* 0x008eb00000305100 */
[----:B-1----:R-:W1:Y:S08]  /*0170*/  I2F.F64 R12, R4 ;  /* 0x00000004000c7312 */ /* 0x002e700000201c00 */
[----:B--2---:R-:W2:Y:S01]  /*0180*/  I2F.F64 R16, R5 ;  /* 0x0000000500107312 */ /* 0x004ea20000201c00 */
[----:B-1----:R-:W-:Y:S01]  /*0190*/  DADD R12, R8, -R12 ;  /* 0x00000000080c7229 */ /* 0x002fe2000000080c */
[----:B0-----:R-:W-:-:S07]  /*01a0*/  IMAD.MOV R9, RZ, RZ, -R7 ;  /* 0x000000ffff097224 */ /* 0x001fce00078e0a07 */
[----:B------:R-:W-:Y:S02]  /*01b0*/  DMUL R12, R2, R12 ;  /* 0x0000000c020c7228 */ /* 0x000fe40000000000 */
[----:B--2---:R-:W-:-:S08]  /*01c0*/  DADD R16, R10, -R16 ;  /* 0x000000000a107229 */ /* 0x004fd00000000810 */
[----:B------:R-:W-:Y:S01]  /*01d0*/  LOP3.LUT R15, R19, 0x80000000, R13, 0xb8, !PT ;  /* 0x80000000130f7812 */ /* 0x000fe200078eb80d */
[----:B------:R-:W-:Y:S01]  /*01e0*/  DMUL R16, R2, R16 ;  /* 0x0000001002107228 */ /* 0x000fe20000000000 */
[----:B------:R-:W-:-:S04]  /*01f0*/  VIADD R2, R7, 0x1 ;  /* 0x0000000107027836 */ /* 0x000fc80000000000 */
[----:B------:R-:W-:Y:S01]  /*0200*/  DADD.RZ R12, R12, R14 ;  /* 0x000000000c0c7229 */ /* 0x000fe2000000c00e */
[----:B------:R-:W-:Y:S01]  /*0210*/  ISETP.GE.AND P1, PT, R2, R9, PT ;  /* 0x000000090200720c */ /* 0x000fe20003f26270 */
[----:B------:R-:W-:-:S03]  /*0220*/  IMAD.MOV.U32 R2, RZ, RZ, RZ ;  /* 0x000000ffff027224 */ /* 0x000fc600078e00ff */
[----:B------:R-:W-:-:S05]  /*0230*/  LOP3.LUT R3, R19, 0x80000000, R17, 0xb8, !PT ;  /* 0x8000000013037812 */ /* 0x000fca00078eb811 */
[----:B------:R-:W0:Y:S01]  /*0240*/  F2I.S64.F64.TRUNC R12, R12 ;  /* 0x0000000c000c7311 */ /* 0x000e22000030d900 */
[----:B------:R-:W-:Y:S01]  /*0250*/  DADD.RZ R16, R16, R2 ;  /* 0x0000000010107229 */ /* 0x000fe2000000c002 */
[----:B0-----:R-:W-:-:S04]  /*0260*/  ISETP.NE.AND P0, PT, R12, UR6, PT ;  /* 0x000000060c007c0c */ /* 0x001fc8000bf05270 */
[----:B------:R-:W-:Y:S01]  /*0270*/  SEL R2, R12, RZ, P0 ;  /* 0x000000ff0c027207 */ /* 0x000fe20000000000 */
[----:B------:R-:W-:Y:S08]  /*0280*/  @!P1 BRA `(.L_x_0) ;  /* 0x0000000c00649947 */ /* 0x000ff00003800000 */
[----:B------:R-:W0:Y:S01]  /*0290*/  F2I.S64.F64.TRUNC R16, R16 ;  /* 0x0000001000107311 */ /* 0x000e22000030d900 */
[----:B------:R-:W-:Y:S01]  /*02a0*/  VIADD R8, R4, 0x1 ;  /* 0x0000000104087836 */ /* 0x000fe20000000000 */
[----:B------:R-:W-:Y:S01]  /*02b0*/  CS2R R20, SRZ ;  /* 0x0000000000147805 */ /* 0x000fe2000001ff00 */
[----:B------:R-:W-:Y:S02]  /*02c0*/  VIADD R22, R5, 0x1 ;  /* 0x0000000105167836 */ /* 0x000fe40000000000 */
[----:B------:R-:W-:Y:S02]  /*02d0*/  @P0 IMAD.MOV R8, RZ, RZ, R4 ;  /* 0x000000ffff080224 */ /* 0x000fe400078e0204 */
[----:B------:R-:W-:Y:S02]  /*02e0*/  IMAD R6, R7, UR6, R2 ;  /* 0x0000000607067c24 */ /* 0x000fe4000f8e0202 */
[----:B------:R-:W-:Y:S01]  /*02f0*/  IMAD.MOV.U32 R3, RZ, RZ, R9 ;  /* 0x000000ffff037224 */ /* 0x000fe200078e0009 */
[----:B0-----:R-:W-:-:S04]  /*0300*/  ISETP.NE.AND P1, PT, R16, UR6, PT ;  /* 0x0000000610007c0c */ /* 0x001fc8000bf25270 */
[----:B------:R-:W-:-:S09]  /*0310*/  SEL R4, R16, RZ, P1 ;  /* 0x000000ff10047207 */ /* 0x000fd20000800000 */
[----:B------:R-:W-:Y:S02]  /*0320*/  @P1 IMAD.MOV R22, RZ, RZ, R5 ;  /* 0x000000ffff161224 */ /* 0x000fe400078e0205 */
[----:B------:R-:W-:Y:S02]  /*0330*/  IMAD.SHL.U32 R5, R7, 0x2, RZ ;  /* 0x0000000207057824 */ /* 0x000fe400078e00ff */
[C---:B------:R-:W-:Y:S02]  /*0340*/  IMAD.IADD R7, R8.reuse, 0x1, -R7 ;  /* 0x0000000108077824 */ /* 0x040fe400078e0a07 */
[----:B------:R-:W-:Y:S02]  /*0350*/  VIADD R8, R8, 0xffffffff ;  /* 0xffffffff08087836 */ /* 0x000fe40000000000 */
[----:B------:R-:W-:-:S07]  /*0360*/  VIADD R22, R22, 0xffffffff ;  /* 0xffffffff16167836 */ /* 0x000fce0000000000 */
.L_x_5:
[----:B------:R-:W0:Y:S01]  /*0370*/  LDC.64 R12, c[0x0][0x3b0] ;  /* 0x0000ec00ff0c7b82 */ /* 0x000e220000000a00 */
[--C-:B------:R-:W-:Y:S01]  /*0380*/  IMAD.MOV R9, RZ, RZ, -R3.reuse ;  /* 0x000000ffff097224 */ /* 0x100fe200078e0a03 */
[----:B------:R-:W1:Y:S01]  /*0390*/  LDCU UR7, c[0x0][0x3b8] ;  /* 0x00007700ff0777ac */ /* 0x000e620008000800 */
[----:B------:R-:W-:Y:S01]  /*03a0*/  ISETP.GE.U32.AND P1, PT, R5, 0x6, PT ;  /* 0x000000060500780c */ /* 0x000fe20003f26070 */
[----:B------:R-:W-:Y:S01]  /*03b0*/  IMAD.IADD R24, R22, 0x1, R3 ;  /* 0x0000000116187824 */ /* 0x000fe200078e0203 */
[----:B------:R-:W2:Y:S01]  /*03c0*/  LDCU UR6, c[0x0][0x3a8] ;  /* 0x00007500ff0677ac */ /* 0x000ea20008000800 */
[----:B-1----:R-:W-:Y:S01]  /*03d0*/  UIADD3 UR8, UPT, UPT, UR7, 0x1, URZ ;  /* 0x0000000107087890 */ /* 0x002fe2000fffe0ff */
[----:B0-----:R-:W-:Y:S01]  /*03e0*/  IMAD R9, R13, R9, R4 ;  /* 0x000000090d097224 */ /* 0x001fe200078e0204 */
[----:B------:R-:W-:-:S04]  /*03f0*/  SHF.R.S32.HI R17, RZ, 0x1f, R12 ;  /* 0x0000001fff117819 */ /* 0x000fc8000001140c */
[C---:B------:R-:W-:Y:S01]  /*0400*/  ISETP.NE.AND P0, PT, R3.reuse, UR8, PT ;  /* 0x0000000803007c0c */ /* 0x040fe2000bf05270 */
[----:B------:R-:W-:Y:S01]  /*0410*/  UIADD3 UR8, UPT, UPT, -UR7, URZ, URZ ;  /* 0x000000ff07087290 */ /* 0x000fe2000fffe1ff */
[----:B------:R-:W-:Y:S01]  /*0420*/  I2FP.F32.S32 R9, R9 ;  /* 0x0000000900097245 */ /* 0x000fe20000201400 */
[----:B------:R-:W-:-:S03]  /*0430*/  VIADD R3, R3, 0x1 ;  /* 0x0000000103037836 */ /* 0x000fc60000000000 */
[----:B------:R2:W0:Y:S02]  /*0440*/  F2I.S64 R14, |R9| ;  /* 0x40000009000e7311 */ /* 0x0004240000201900 */
[----:B--2---:R-:W-:Y:S02]  /*0450*/  IMAD R9, R24, UR6, R8 ;  /* 0x0000000618097c24 */ /* 0x004fe4000f8e0208 */
[-C--:B0-----:R-:W-:Y:S02]  /*0460*/  IMAD R15, R15, R12.reuse, RZ ;  /* 0x0000000c0f0f7224 */ /* 0x081fe400078e02ff */
[----:B------:R-:W-:-:S04]  /*0470*/  IMAD.WIDE.U32 R10, R14, R12, RZ ;  /* 0x0000000c0e0a7225 */ /* 0x000fc800078e00ff */
[----:B------:R-:W-:Y:S02]  /*0480*/  IMAD R15, R14, R17, R15 ;  /* 0x000000110e0f7224 */ /* 0x000fe400078e020f */
[----:B------:R-:W-:Y:S02]  /*0490*/  IMAD.U32 R12, RZ, RZ, UR8 ;  /* 0x00000008ff0c7e24 */ /* 0x000fe4000f8e00ff */
[----:B------:R-:W-:Y:S01]  /*04a0*/  IMAD.IADD R23, R11, 0x1, R15 ;  /* 0x000000010b177824 */ /* 0x000fe200078e020f */
[----:B------:R-:W-:Y:S06]  /*04b0*/  @!P1 BRA `(.L_x_1) ;  /* 0x0000000400849947 */ /* 0x000fec0003800000 */
[----:B------:R-:W-:Y:S01]  /*04c0*/  VIADD R26, R5, 0x2 ;  /* 0x00000002051a7836 */ /* 0x000fe20000000000 */
[----:B------:R-:W-:Y:S01]  /*04d0*/  LOP3.LUT R25, RZ, UR7, RZ, 0x33, !PT ;  /* 0x00000007ff197c12 */ /* 0x000fe2000f8e33ff */
[----:B------:R-:W-:Y:S01]  /*04e0*/  IMAD R24, R24, UR6, R7 ;  /* 0x0000000618187c24 */ /* 0x000fe2000f8e0207 */
[----:B------:R-:W0:Y:S01]  /*04f0*/  LDCU.64 UR8, c[0x0][0x3a0] ;  /* 0x00007400ff0877ac */ /* 0x000e220008000a00 */
[----:B------:R-:W-:Y:S01]  /*0500*/  IMAD.MOV.U32 R12, RZ, RZ, R6 ;  /* 0x000000ffff0c7224 */ /* 0x000fe200078e0006 */
[----:B------:R-:W-:-:S05]  /*0510*/  LOP3.LUT R26, R26, 0xfffffff8, RZ, 0xc0, !PT ;  /* 0xfffffff81a1a7812 */ /* 0x000fca00078ec0ff */
[----:B------:R-:W-:-:S07]  /*0520*/  IMAD.MOV R26, RZ, RZ, -R26 ;  /* 0x000000ffff1a7224 */ /* 0x000fce00078e0a1a */
.L_x_2:
[----:B------:R-:W-:Y:S01]  /*0530*/  I2FP.F32.S32 R27, R12 ;  /* 0x0000000c001b7245 */ /* 0x000fe20000201400 */
[----:B------:R-:W1:Y:S03]  /*0540*/  LDC.64 R14, c[0x0][0x388] ;  /* 0x0000e200ff0e7b82 */ /* 0x000e660000000a00 */
[----:B------:R-:W2:Y:S02]  /*0550*/  F2I.S64 R16, |R27| ;  /* 0x4000001b00107311 */ /* 0x000ea40000201900 */
[----:B--2---:R-:W-:-:S05]  /*0560*/  IADD3 R16, P1, PT, R16, R10, RZ ;  /* 0x0000000a10107210 */ /* 0x004fca0007f3e0ff */
[----:B------:R-:W-:Y:S01]  /*0570*/  IMAD.X R19, R17, 0x1, R23, P1 ;  /* 0x0000000111137824 */ /* 0x000fe200008e0617 */
[----:B0-----:R-:W-:Y:S01]  /*0580*/  LEA R28, P1, R16, UR8, 0x3 ;  /* 0x00000008101c7c11 */ /* 0x001fe2000f8218ff */
[----:B------:R-:W-:-:S03]  /*0590*/  VIADD R17, R24, 0xffffffff ;  /* 0xffffffff18117836 */ /* 0x000fc60000000000 */
[----:B------:R-:W-:Y:S01]  /*05a0*/  LEA.HI.X R29, R16, UR9, R19, 0x3, P1 ;  /* 0x00000009101d7c11 */ /* 0x000fe200088f1c13 */
[----:B-1----:R-:W-:-:S04]  /*05b0*/  IMAD.WIDE R14, R17, 0x8, R14 ;  /* 0x00000008110e7825 */ /* 0x002fc800078e020e */
[----:B------:R0:W2:Y:S04]  /*05c0*/  LDG.E.64 R18, desc[UR4][R28.64] ;  /* 0x000000041c127981 */ /* 0x0000a8000c1e1b00 */
[----:B------:R-:W2:Y:S01]  /*05d0*/  LDG.E.64 R16, desc[UR4][R14.64] ;  /* 0x000000040e107981 */ /* 0x000ea2000c1e1b00 */
[----:B0-----:R-:W-:-:S05]  /*05e0*/  IMAD.IADD R28, R12, 0x1, -R13 ;  /* 0x000000010c1c7824 */ /* 0x001fca00078e0a0d */
[----:B------:R-:W-:Y:S01]  /*05f0*/  I2FP.F32.S32 R27, R28 ;  /* 0x0000001c001b7245 */ /* 0x000fe20000201400 */
[----:B--2---:R-:W-:-:S03]  /*0600*/  DFMA R16, R18, R16, R20 ;  /* 0x000000101210722b */ /* 0x004fc60000000014 */
[----:B------:R-:W0:Y:S02]  /*0610*/  F2I.S64 R18, |R27| ;  /* 0x4000001b00127311 */ /* 0x000e240000201900 */
[----:B0-----:R-:W-:-:S05]  /*0620*/  IADD3 R20, P1, PT, R18, R10, RZ ;  /* 0x0000000a12147210 */ /* 0x001fca0007f3e0ff */
[----:B------:R-:W-:Y:S01]  /*0630*/  IMAD.X R19, R19, 0x1, R23, P1 ;  /* 0x0000000113137824 */ /* 0x000fe200008e0617 */
[----:B------:R-:W-:-:S04]  /*0640*/  LEA R18, P1, R20, UR8, 0x3 ;  /* 0x0000000814127c11 */ /* 0x000fc8000f8218ff */
[----:B------:R-:W-:Y:S02]  /*0650*/  LEA.HI.X R19, R20, UR9, R19, 0x3, P1 ;  /* 0x0000000914137c11 */ /* 0x000fe400088f1c13 */
[----:B------:R-:W2:Y:S04]  /*0660*/  LDG.E.64 R20, desc[UR4][R14.64+0x8] ;  /* 0x000008040e147981 */ /* 0x000ea8000c1e1b00 */
[----:B------:R-:W2:Y:S01]  /*0670*/  LDG.E.64 R18, desc[UR4][R18.64] ;  /* 0x0000000412127981 */ /* 0x000ea2000c1e1b00 */
[----:B------:R-:W-:-:S05]  /*0680*/  IMAD.IADD R28, R28, 0x1, -R13 ;  /* 0x000000011c1c7824 */ /* 0x000fca00078e0a0d */
[----:B------:R-:W-:Y:S01]  /*0690*/  I2FP.F32.S32 R29, R28 ;  /* 0x0000001c001d7245 */ /* 0x000fe20000201400 */
[----:B--2---:R-:W-:-:S03]  /*06a0*/  DFMA R16, R18, R20, R16 ;  /* 0x000000141210722b */ /* 0x004fc60000000010 */
[----:B------:R-:W0:Y:S01]  /*06b0*/  F2I.S64 R20, |R29| ;  /* 0x4000001d00147311 */ /* 0x000e220000201900 */
[----:B------:R-:W2:Y:S01]  /*06c0*/  LDG.E.64 R18, desc[UR4][R14.64+0x10] ;  /* 0x000010040e127981 */ /* 0x000ea2000c1e1b00 */
[----:B0-----:R-:W-:-:S05]  /*06d0*/  IADD3 R27, P1, PT, R20, R10, RZ ;  /* 0x0000000a141b7210 */ /* 0x001fca0007f3e0ff */
[----:B------:R-:W-:Y:S01]  /*06e0*/  IMAD.X R21, R21, 0x1, R23, P1 ;  /* 0x0000000115157824 */ /* 0x000fe200008e0617 */
[----:B------:R-:W-:-:S04]  /*06f0*/  LEA R20, P1, R27, UR8, 0x3 ;  /* 0x000000081b147c11 */ /* 0x000fc8000f8218ff */
[----:B------:R-:W-:-:S06]  /*0700*/  LEA.HI.X R21, R27, UR9, R21, 0x3, P1 ;  /* 0x000000091b157c11 */ /* 0x000fcc00088f1c15 */
[----:B------:R-:W2:Y:S01]  /*0710*/  LDG.E.64 R20, desc[UR4][R20.64] ;  /* 0x0000000414147981 */ /* 0x000ea2000c1e1b00 */
[----:B------:R-:W-:Y:S01]  /*0720*/  IMAD.IADD R27, R28, 0x1, -R13 ;  /* 0x000000011c1b7824 */ /* 0x000fe200078e0a0d */
[----:B--2---:R-:W-:-:S04]  /*0730*/  DFMA R16, R20, R18, R16 ;  /* 0x000000121410722b */ /* 0x004fc80000000010 */
[----:B------:R-:W-:-:S04]  /*0740*/  I2FP.F32.S32 R20, R27 ;  /* 0x0000001b00147245 */ /* 0x000fc80000201400 */
[----:B------:R-:W0:Y:S02]  /*0750*/  F2I.S64 R18, |R20| ;  /* 0x4000001400127311 */ /* 0x000e240000201900 */
[----:B0-----:R-:W-:-:S05]  /*0760*/  IADD3 R18, P1, PT, R18, R10, RZ ;  /* 0x0000000a12127210 */ /* 0x001fca0007f3e0ff */
[----:B------:R-:W-:Y:S01]  /*0770*/  IMAD.X R19, R19, 0x1, R23, P1 ;  /* 0x0000000113137824 */ /* 0x000fe200008e0617 */
[----:B------:R-:W-:-:S04]  /*0780*/  LEA R28, P1, R18, UR8, 0x3 ;  /* 0x00000008121c7c11 */ /* 0x000fc8000f8218ff */
[----:B------:R-:W-:Y:S02]  /*0790*/  LEA.HI.X R29, R18, UR9, R19, 0x3, P1 ;  /* 0x00000009121d7c11 */ /* 0x000fe400088f1c13 */
[----:B------:R-:W2:Y:S04]  /*07a0*/  LDG.E.64 R18, desc[UR4][R14.64+0x18] ;  /* 0x000018040e127981 */ /* 0x000ea8000c1e1b00 */
[----:B------:R-:W2:Y:S01]  /*07b0*/  LDG.E.64 R28, desc[UR4][R28.64] ;  /* 0x000000041c1c7981 */ /* 0x000ea2000c1e1b00 */
[----:B------:R-:W-:Y:S01]  /*07c0*/  IADD3 R27, PT, PT, R27, -R13, RZ ;  /* 0x8000000d1b1b7210 */ /* 0x000fe20007ffe0ff */
[----:B--2---:R-:W-:-:S03]  /*07d0*/  DFMA R16, R28, R18, R16 ;  /* 0x000000121c10722b */ /* 0x004fc60000000010 */
        /* <DEDUP_REMOVED lines=31> */
[----:B------:R-:W0:Y:S02]  /*09d0*/  F2I.S64 R18, |R27| ;  /* 0x4000001b00127311 */ /* 0x000e240000201900 */
[----:B0-----:R-:W-:-:S05]  /*09e0*/  IADD3 R28, P1, PT, R18, R10, RZ ;  /* 0x0000000a121c7210 */ /* 0x001fca0007f3e0ff */
[----:B------:R-:W-:Y:S01]  /*09f0*/  IMAD.X R19, R19, 0x1, R23, P1 ;  /* 0x0000000113137824 */ /* 0x000fe200008e0617 */
[----:B------:R-:W-:-:S04]  /*0a00*/  LEA R18, P1, R28, UR8, 0x3 ;  /* 0x000000081c127c11 */ /* 0x000fc8000f8218ff */
[----:B------:R-:W-:Y:S02]  /*0a10*/  LEA.HI.X R19, R28, UR9, R19, 0x3, P1 ;  /* 0x000000091c137c11 */ /* 0x000fe400088f1c13 */
[----:B------:R0:W2:Y:S04]  /*0a20*/  LDG.E.64 R28, desc[UR4][R14.64+0x38] ;  /* 0x000038040e1c7981 */ /* 0x0000a8000c1e1b00 */
[----:B------:R-:W2:Y:S01]  /*0a30*/  LDG.E.64 R18, desc[UR4][R18.64] ;  /* 0x0000000412127981 */ /* 0x000ea2000c1e1b00 */
[----:B------:R-:W-:-:S05]  /*0a40*/  VIADD R26, R26, 0x8 ;  /* 0x000000081a1a7836 */ /* 0x000fca0000000000 */
[----:B------:R-:W-:Y:S01]  /*0a50*/  ISETP.NE.AND P1, PT, R26, RZ, PT ;  /* 0x000000ff1a00720c */ /* 0x000fe20003f25270 */
[----:B0-----:R-:W-:Y:S02]  /*0a60*/  IMAD.MOV R15, RZ, RZ, -R13 ;  /* 0x000000ffff0f7224 */ /* 0x001fe400078e0a0d */
[----:B------:R-:W-:Y:S02]  /*0a70*/  VIADD R25, R25, 0x8 ;  /* 0x0000000819197836 */ /* 0x000fe40000000000 */
[----:B------:R-:W-:Y:S02]  /*0a80*/  IMAD R12, R15, 0x8, R12 ;  /* 0x000000080f0c7824 */ /* 0x000fe400078e020c */
[----:B------:R-:W-:Y:S01]  /*0a90*/  VIADD R24, R24, 0x8 ;  /* 0x0000000818187836 */ /* 0x000fe20000000000 */
[----:B--2---:R-:W-:-:S05]  /*0aa0*/  DFMA R20, R18, R28, R16 ;  /* 0x0000001c1214722b */ /* 0x004fca0000000010 */
[----:B------:R-:W-:Y:S06]  /*0ab0*/  @P1 BRA `(.L_x_2) ;  /* 0xfffffff8009c1947 */ /* 0x000fec000383ffff */
[----:B------:R-:W-:-:S07]  /*0ac0*/  VIADD R12, R25, 0x1 ;  /* 0x00000001190c7836 */ /* 0x000fce0000000000 */
.L_x_1:
[----:B------:R-:W-:-:S05]  /*0ad0*/  VIADD R14, R5, 0x2 ;  /* 0x00000002050e7836 */ /* 0x000fca0000000000 */
[----:B------:R-:W-:-:S04]  /*0ae0*/  LOP3.LUT R14, R14, 0x6, RZ, 0xc0, !PT ;  /* 0x000000060e0e7812 */ /* 0x000fc800078ec0ff */
[----:B------:R-:W-:-:S13]  /*0af0*/  ISETP.NE.AND P1, PT, R14, RZ, PT ;  /* 0x000000ff0e00720c */ /* 0x000fda0003f25270 */
[----:B------:R-:W-:Y:S05]  /*0b00*/  @!P1 BRA `(.L_x_3) ;  /* 0x0000000400409947 */ /* 0x000fea0003800000 */
[----:B------:R-:W0:Y:S01]  /*0b10*/  LDCU UR6, c[0x0][0x3b8] ;  /* 0x00007700ff0677ac */ /* 0x000e220008000800 */
[----:B------:R-:W-:-:S05]  /*0b20*/  VIADD R14, R14, 0xffffffff ;  /* 0xffffffff0e0e7836 */ /* 0x000fca0000000000 */
[----:B------:R-:W-:Y:S01]  /*0b30*/  ISETP.GE.U32.AND P1, PT, R14, 0x3, PT ;  /* 0x000000030e00780c */ /* 0x000fe20003f26070 */
[----:B0-----:R-:W-:-:S12]  /*0b40*/  ULOP3.LUT UP0, URZ, UR6, 0x1, URZ, 0xc0, !UPT ;  /* 0x0000000106ff7892 */ /* 0x001fd8000f80c0ff */
[----:B------:R-:W-:Y:S05]  /*0b50*/  @!P1 BRA `(.L_x_4) ;  /* 0x0000000000c09947 */ /* 0x000fea0003800000 */
[C---:B------:R-:W-:Y:S01]  /*0b60*/  IADD3 R14, PT, PT, -R12.reuse, RZ, RZ ;  /* 0x000000ff0c0e7210 */ /* 0x040fe20007ffe1ff */
[----:B------:R-:W0:Y:S01]  /*0b70*/  LDCU.64 UR6, c[0x0][0x3a0] ;  /* 0x00007400ff0677ac */ /* 0x000e220008000a00 */
[----:B------:R-:W1:Y:S01]  /*0b80*/  LDC.64 R24, c[0x0][0x388] ;  /* 0x0000e200ff187b82 */ /* 0x000e620000000a00 */
[----:B------:R-:W-:Y:S02]  /*0b90*/  IMAD R28, R12, R13, R13 ;  /* 0x0000000d0c1c7224 */ /* 0x000fe400078e020d */
[----:B------:R-:W-:-:S05]  /*0ba0*/  IMAD R14, R13, R14, R2 ;  /* 0x0000000e0d0e7224 */ /* 0x000fca00078e0202 */
[----:B------:R-:W-:Y:S01]  /*0bb0*/  I2FP.F32.S32 R16, R14 ;  /* 0x0000000e00107245 */ /* 0x000fe20000201400 */
[----:B------:R-:W-:-:S05]  /*0bc0*/  IMAD.IADD R14, R2, 0x1, -R28 ;  /* 0x00000001020e7824 */ /* 0x000fca00078e0a1c */
[----:B------:R-:W2:Y:S01]  /*0bd0*/  F2I.S64 R16, |R16| ;  /* 0x4000001000107311 */ /* 0x000ea20000201900 */
[----:B------:R-:W-:-:S07]  /*0be0*/  I2FP.F32.S32 R18, R14 ;  /* 0x0000000e00127245 */ /* 0x000fce0000201400 */
[----:B------:R-:W3:Y:S01]  /*0bf0*/  F2I.S64 R14, |R18| ;  /* 0x40000012000e7311 */ /* 0x000ee20000201900 */
[----:B--2---:R-:W-:-:S05]  /*0c00*/  IADD3 R19, P1, PT, R16, R10, RZ ;  /* 0x0000000a10137210 */ /* 0x004fca0007f3e0ff */
[----:B------:R-:W-:Y:S01]  /*0c10*/  IMAD.X R17, R17, 0x1, R23, P1 ;  /* 0x0000000111117824 */ /* 0x000fe200008e0617 */
[----:B0-----:R-:W-:-:S04]  /*0c20*/  LEA R26, P1, R19, UR6, 0x3 ;  /* 0x00000006131a7c11 */ /* 0x001fc8000f8218ff */
[----:B------:R-:W-:Y:S01]  /*0c30*/  LEA.HI.X R27, R19, UR7, R17, 0x3, P1 ;  /* 0x00000007131b7c11 */ /* 0x000fe200088f1c11 */
[----:B------:R-:W-:Y:S01]  /*0c40*/  IMAD.IADD R17, R9, 0x1, R12 ;  /* 0x0000000109117824 */ /* 0x000fe200078e020c */
[----:B---3--:R-:W-:-:S03]  /*0c50*/  IADD3 R14, P1, PT, R14, R10, RZ ;  /* 0x0000000a0e0e7210 */ /* 0x008fc60007f3e0ff */
[----:B-1----:R-:W-:Y:S01]  /*0c60*/  IMAD.WIDE R24, R17, 0x8, R24 ;  /* 0x0000000811187825 */ /* 0x002fe200078e0218 */
[----:B------:R-:W2:Y:S03]  /*0c70*/  LDG.E.64 R26, desc[UR4][R26.64] ;  /* 0x000000041a1a7981 */ /* 0x000ea6000c1e1b00 */
[----:B------:R-:W-:Y:S01]  /*0c80*/  IMAD.X R15, R15, 0x1, R23, P1 ;  /* 0x000000010f0f7824 */ /* 0x000fe200008e0617 */
[----:B------:R-:W2:Y:S01]  /*0c90*/  LDG.E.64 R18, desc[UR4][R24.64] ;  /* 0x0000000418127981 */ /* 0x000ea2000c1e1b00 */
[----:B------:R-:W-:-:S04]  /*0ca0*/  LEA R16, P1, R14, UR6, 0x3 ;  /* 0x000000060e107c11 */ /* 0x000fc8000f8218ff */
[----:B------:R-:W-:Y:S02]  /*0cb0*/  LEA.HI.X R17, R14, UR7, R15, 0x3, P1 ;  /* 0x000000070e117c11 */ /* 0x000fe400088f1c0f */
[----:B------:R-:W3:Y:S04]  /*0cc0*/  LDG.E.64 R14, desc[UR4][R24.64+0x8] ;  /* 0x00000804180e7981 */ /* 0x000ee8000c1e1b00 */
[----:B------:R-:W3:Y:S01]  /*0cd0*/  LDG.E.64 R16, desc[UR4][R16.64] ;  /* 0x0000000410107981 */ /* 0x000ee2000c1e1b00 */
[----:B--2---:R-:W-:Y:S01]  /*0ce0*/  DFMA R20, R26, R18, R20 ;  /* 0x000000121a14722b */ /* 0x004fe20000000014 */
[----:B------:R-:W-:-:S04]  /*0cf0*/  IMAD.IADD R19, R28, 0x1, R13 ;  /* 0x000000011c137824 */ /* 0x000fc800078e020d */
[C-C-:B------:R-:W-:Y:S01]  /*0d00*/  IMAD.IADD R18, R2.reuse, 0x1, -R19.reuse ;  /* 0x0000000102127824 */ /* 0x140fe200078e0a13 */
[----:B------:R-:W-:-:S04]  /*0d10*/  IADD3 R29, PT, PT, R2, -R13, -R19 ;  /* 0x8000000d021d7210 */ /* 0x000fc80007ffe813 */
[----:B------:R-:W-:Y:S02]  /*0d20*/  I2FP.F32.S32 R28, R18 ;  /* 0x00000012001c7245 */ /* 0x000fe40000201400 */
[----:B------:R-:W-:Y:S02]  /*0d30*/  I2FP.F32.S32 R29, R29 ;  /* 0x0000001d001d7245 */ /* 0x000fe40000201400 */
[----:B------:R-:W0:Y:S01]  /*0d40*/  F2I.S64 R18, |R28| ;  /* 0x4000001c00127311 */ /* 0x000e220000201900 */
[----:B---3--:R-:W-:-:S07]  /*0d50*/  DFMA R20, R16, R14, R20 ;  /* 0x0000000e1014722b */ /* 0x008fce0000000014 */
[----:B------:R-:W1:Y:S01]  /*0d60*/  F2I.S64 R14, |R29| ;  /* 0x4000001d000e7311 */ /* 0x000e620000201900 */
[----:B0-----:R-:W-:-:S05]  /*0d70*/  IADD3 R17, P1, PT, R18, R10, RZ ;  /* 0x0000000a12117210 */ /* 0x001fca0007f3e0ff */
[--C-:B------:R-:W-:Y:S01]  /*0d80*/  IMAD.X R26, R19, 0x1, R23.reuse, P1 ;  /* 0x00000001131a7824 */ /* 0x100fe200008e0617 */
[C---:B------:R-:W-:Y:S02]  /*0d90*/  LEA R18, P1, R17.reuse, UR6, 0x3 ;  /* 0x0000000611127c11 */ /* 0x040fe4000f8218ff */
[----:B-1----:R-:W-:Y:S02]  /*0da0*/  IADD3 R16, P2, PT, R14, R10, RZ ;  /* 0x0000000a0e107210 */ /* 0x002fe40007f5e0ff */
[----:B------:R-:W-:Y:S02]  /*0db0*/  LEA.HI.X R19, R17, UR7, R26, 0x3, P1 ;  /* 0x0000000711137c11 */ /* 0x000fe400088f1c1a */
[C---:B------:R-:W-:Y:S01]  /*0dc0*/  LEA R14, P1, R16.reuse, UR6, 0x3 ;  /* 0x00000006100e7c11 */ /* 0x040fe2000f8218ff */
[----:B------:R-:W-:Y:S01]  /*0dd0*/  IMAD.X R15, R15, 0x1, R23, P2 ;  /* 0x000000010f0f7824 */ /* 0x000fe200010e0617 */
[----:B------:R-:W2:Y:S04]  /*0de0*/  LDG.E.64 R26, desc[UR4][R24.64+0x18] ;  /* 0x00001804181a7981 */ /* 0x000ea8000c1e1b00 */
[----:B------:R-:W-:Y:S01]  /*0df0*/  LEA.HI.X R15, R16, UR7, R15, 0x3, P1 ;  /* 0x00000007100f7c11 */ /* 0x000fe200088f1c0f */
[----:B------:R-:W3:Y:S04]  /*0e00*/  LDG.E.64 R18, desc[UR4][R18.64] ;  /* 0x0000000412127981 */ /* 0x000ee8000c1e1b00 */
[----:B------:R-:W3:Y:S04]  /*0e10*/  LDG.E.64 R16, desc[UR4][R24.64+0x10] ;  /* 0x0000100418107981 */ /* 0x000ee8000c1e1b00 */
[----:B------:R-:W2:Y:S01]  /*0e20*/  LDG.E.64 R14, desc[UR4][R14.64] ;  /* 0x000000040e0e7981 */ /* 0x000ea2000c1e1b00 */
[----:B------:R-:W-:Y:S01]  /*0e30*/  VIADD R12, R12, 0x4 ;  /* 0x000000040c0c7836 */ /* 0x000fe20000000000 */
[----:B---3--:R-:W-:-:S08]  /*0e40*/  DFMA R20, R18, R16, R20 ;  /* 0x000000101214722b */ /* 0x008fd00000000014 */
[----:B--2---:R-:W-:-:S11]  /*0e50*/  DFMA R20, R14, R26, R20 ;  /* 0x0000001a0e14722b */ /* 0x004fd60000000014 */
.L_x_4:
[----:B------:R-:W-:Y:S05]  /*0e60*/  BRA.U UP0, `(.L_x_3) ;  /* 0x0000000100687547 */ /* 0x000fea000b800000 */
[--C-:B------:R-:W-:Y:S01]  /*0e70*/  IMAD.MOV R11, RZ, RZ, -R12.reuse ;  /* 0x000000ffff0b7224 */ /* 0x100fe200078e0a0c */
[----:B------:R-:W0:Y:S01]  /*0e80*/  LDC.64 R14, c[0x0][0x388] ;  /* 0x0000e200ff0e7b82 */ /* 0x000e220000000a00 */
[----:B------:R-:W1:Y:S01]  /*0e90*/  LDCU.64 UR6, c[0x0][0x3a0] ;  /* 0x00007400ff0677ac */ /* 0x000e620008000a00 */
[----:B------:R-:W-:Y:S02]  /*0ea0*/  IMAD.IADD R9, R9, 0x1, R12 ;  /* 0x0000000109097824 */ /* 0x000fe400078e020c */
[----:B------:R-:W-:Y:S02]  /*0eb0*/  IMAD R11, R13, R11, R2 ;  /* 0x0000000b0d0b7224 */ /* 0x000fe400078e0202 */
[----:B------:R-:W-:-:S03]  /*0ec0*/  IMAD R13, R12, R13, R13 ;  /* 0x0000000d0c0d7224 */ /* 0x000fc600078e020d */
[----:B------:R-:W-:Y:S01]  /*0ed0*/  I2FP.F32.S32 R18, R11 ;  /* 0x0000000b00127245 */ /* 0x000fe20000201400 */
[----:B------:R-:W-:-:S05]  /*0ee0*/  IMAD.IADD R13, R2, 0x1, -R13 ;  /* 0x00000001020d7824 */ /* 0x000fca00078e0a0d */
[----:B------:R-:W2:Y:S01]  /*0ef0*/  F2I.S64 R18, |R18| ;  /* 0x4000001200127311 */ /* 0x000ea20000201900 */
[----:B------:R-:W-:-:S07]  /*0f00*/  I2FP.F32.S32 R24, R13 ;  /* 0x0000000d00187245 */ /* 0x000fce0000201400 */
[----:B------:R-:W3:Y:S01]  /*0f10*/  F2I.S64 R16, |R24| ;  /* 0x4000001800107311 */ /* 0x000ee20000201900 */
[----:B0-----:R-:W-:Y:S01]  /*0f20*/  IMAD.WIDE R14, R9, 0x8, R14 ;  /* 0x00000008090e7825 */ /* 0x001fe200078e020e */
[----:B--2---:R-:W-:-:S05]  /*0f30*/  IADD3 R11, P1, PT, R18, R10, RZ ;  /* 0x0000000a120b7210 */ /* 0x004fca0007f3e0ff */
[--C-:B------:R-:W-:Y:S01]  /*0f40*/  IMAD.X R26, R19, 0x1, R23.reuse, P1 ;  /* 0x00000001131a7824 */ /* 0x100fe200008e0617 */
[C---:B-1----:R-:W-:Y:S02]  /*0f50*/  LEA R12, P1, R11.reuse, UR6, 0x3 ;  /* 0x000000060b0c7c11 */ /* 0x042fe4000f8218ff */
[----:B---3--:R-:W-:Y:S02]  /*0f60*/  IADD3 R9, P2, PT, R16, R10, RZ ;  /* 0x0000000a10097210 */ /* 0x008fe40007f5e0ff */
[----:B------:R-:W-:Y:S02]  /*0f70*/  LEA.HI.X R13, R11, UR7, R26, 0x3, P1 ;  /* 0x000000070b0d7c11 */ /* 0x000fe400088f1c1a */
[----:B------:R-:W-:Y:S01]  /*0f80*/  LEA R16, P1, R9, UR6, 0x3 ;  /* 0x0000000609107c11 */ /* 0x000fe2000f8218ff */
[----:B------:R-:W-:Y:S01]  /*0f90*/  IMAD.X R18, R17, 0x1, R23, P2 ;  /* 0x0000000111127824 */ /* 0x000fe200010e0617 */
[----:B------:R-:W2:Y:S04]  /*0fa0*/  LDG.E.64 R10, desc[UR4][R14.64] ;  /* 0x000000040e0a7981 */ /* 0x000ea8000c1e1b00 */
[----:B------:R-:W2:Y:S01]  /*0fb0*/  LDG.E.64 R12, desc[UR4][R12.64] ;  /* 0x000000040c0c7981 */ /* 0x000ea2000c1e1b00 */
[----:B------:R-:W-:-:S03]  /*0fc0*/  LEA.HI.X R17, R9, UR7, R18, 0x3, P1 ;  /* 0x0000000709117c11 */ /* 0x000fc600088f1c12 */
[----:B------:R-:W3:Y:S04]  /*0fd0*/  LDG.E.64 R18, desc[UR4][R14.64+0x8] ;  /* 0x000008040e127981 */ /* 0x000ee8000c1e1b00 */
[----:B------:R-:W3:Y:S01]  /*0fe0*/  LDG.E.64 R16, desc[UR4][R16.64] ;  /* 0x0000000410107981 */ /* 0x000ee2000c1e1b00 */
[----:B--2---:R-:W-:-:S08]  /*0ff0*/  DFMA R10, R12, R10, R20 ;  /* 0x0000000a0c0a722b */ /* 0x004fd00000000014 */
[----:B---3--:R-:W-:-:S11]  /*1000*/  DFMA R20, R16, R18, R10 ;  /* 0x000000121014722b */ /* 0x008fd6000000000a */
.L_x_3:
[----:B------:R-:W-:Y:S05]  /*1010*/  @P0 BRA `(.L_x_5) ;  /* 0xfffffff000d40947 */ /* 0x000fea000383ffff */
.L_x_0:
[----:B------:R-:W0:Y:S02]  /*1020*/  LDC.64 R2, c[0x0][0x380] ;  /* 0x0000e000ff027b82 */ /* 0x000e240000000a00 */
[----:B0-----:R-:W-:-:S05]  /*1030*/  IMAD.WIDE R2, R0, 0x8, R2 ;  /* 0x0000000800027825 */ /* 0x001fca00078e0202 */
[----:B------:R-:W-:Y:S01]  /*1040*/  STG.E.64 desc[UR4][R2.64], R20 ;  /* 0x0000001402007986 */ /* 0x000fe2000c101b04 */
[----:B------:R-:W-:Y:S05]  /*1050*/  EXIT ;  /* 0x000000000000794d */ /* 0x000fea0003800000 */
.L_x_6:
[----:B------:R-:W-:-:S00]  /*1060*/  BRA `(.L_x_6) ;  /* 0xfffffffc00fc7947 */ /* 0x000fc0000383ffff */
[----:B------:R-:W-:-:S00]  /*1070*/  NOP ;  /* 0x0000000000007918 */ /* 0x000fc00000000000 */
        /* <DEDUP_REMOVED lines=8> */
.L_x_7:


//--------------------- .nv.shared.reserved.0     --------------------------
	.section	.nv.shared.reserved.0,"aw",@nobits
	.weak		__nv_reservedSMEM_offset_0_alias
	.size		__nv_reservedSMEM_offset_0_alias, 0, 64
	.other		__nv_reservedSMEM_offset_0_alias,@"STO_CUDA_RESERVED_SHARED STV_DEFAULT"
__nv_reservedSMEM_offset_0_alias:
	.zero		0
	.zero		64


//--------------------- .nv.constant0._Z6Conv2DPdS_S_S_S_iiiii --------------------------
	.section	.nv.constant0._Z6Conv2DPdS_S_S_S_iiiii,"a",@progbits
	.sectionflags	@""
	.align	4
.nv.constant0._Z6Conv2DPdS_S_S_S_iiiii:
	.zero		956


//--------------------- SYMBOLS --------------------------

	.type		.nv.reservedSmem.offset0,@object
	.size		.nv.reservedSmem.offset0,0x4
